	.headerflags	@"EF_CUDA_TEXMODE_UNIFIED EF_CUDA_64BIT_ADDRESS EF_CUDA_ACCELERATORS EF_CUDA_SM90 EF_CUDA_VIRTUAL_SM(EF_CUDA_SM90)"
	.elftype	@"ET_EXEC"


//--------------------- .nv.info                  --------------------------
	.section	.nv.info,"",@"SHT_CUDA_INFO"
	.align	4


	//----- nvinfo : EIATTR_REGCOUNT
	.align		4
        /*0000*/ 	.byte	0x04, 0x2f
        /*0002*/ 	.short	(.L_3 - .L_2)
	.align		4
.L_2:
        /*0004*/ 	.word	index@(triton_poi_fused__native_batch_norm_legit_no_training_silu_3)
        /*0008*/ 	.word	0x00000013


	//----- nvinfo : EIATTR_MIN_STACK_SIZE
	.align		4
.L_3:
        /*000c*/ 	.byte	0x04, 0x12
        /*000e*/ 	.short	(.L_5 - .L_4)
	.align		4
.L_4:
        /*0010*/ 	.word	index@(triton_poi_fused__native_batch_norm_legit_no_training_silu_3)
        /*0014*/ 	.word	0x00000000


	//----- nvinfo : EIATTR_FRAME_SIZE
	.align		4
.L_5:
        /*0018*/ 	.byte	0x04, 0x11
        /*001a*/ 	.short	(.L_7 - .L_6)
	.align		4
.L_6:
        /*001c*/ 	.word	index@(triton_poi_fused__native_batch_norm_legit_no_training_silu_3)
        /*0020*/ 	.word	0x00000000


	//----- nvinfo : EIATTR_MIN_STACK_SIZE
	.align		4
.L_7:
        /*0024*/ 	.byte	0x04, 0x12
        /*0026*/ 	.short	(.L_9 - .L_8)
	.align		4
.L_8:
        /*0028*/ 	.word	index@(triton_poi_fused__native_batch_norm_legit_no_training_silu_3)
        /*002c*/ 	.word	0x00000000
.L_9:


//--------------------- .nv.info.triton_poi_fused__native_batch_norm_legit_no_training_silu_3 --------------------------
	.section	.nv.info.triton_poi_fused__native_batch_norm_legit_no_training_silu_3,"",@"SHT_CUDA_INFO"
	.sectionflags	@""
	.align	4


	//----- nvinfo : EIATTR_CUDA_API_VERSION
	.align		4
        /*0000*/ 	.byte	0x04, 0x37
        /*0002*/ 	.short	(.L_11 - .L_10)
.L_10:
        /*0004*/ 	.word	0x0000007c


	//----- nvinfo : EIATTR_KPARAM_INFO
	.align		4
.L_11:
        /*0008*/ 	.byte	0x04, 0x17
        /*000a*/ 	.short	(.L_13 - .L_12)
.L_12:
        /*000c*/ 	.word	0x00000000
        /*0010*/ 	.short	0x0006
        /*0012*/ 	.short	0x0030
        /*0014*/ 	.byte	0x00, 0xf0, 0x11, 0x00


	//----- nvinfo : EIATTR_KPARAM_INFO
	.align		4
.L_13:
        /*0018*/ 	.byte	0x04, 0x17
        /*001a*/ 	.short	(.L_15 - .L_14)
.L_14:
        /*001c*/ 	.word	0x00000000
        /*0020*/ 	.short	0x0005
        /*0022*/ 	.short	0x0028
        /*0024*/ 	.byte	0x00, 0xf4, 0x21, 0x00


	//----- nvinfo : EIATTR_KPARAM_INFO
	.align		4
.L_15:
        /*0028*/ 	.byte	0x04, 0x17
        /*002a*/ 	.short	(.L_17 - .L_16)
.L_16:
        /*002c*/ 	.word	0x00000000
        /*0030*/ 	.short	0x0004
        /*0032*/ 	.short	0x0020
        /*0034*/ 	.byte	0x00, 0xf4, 0x21, 0x00


	//----- nvinfo : EIATTR_KPARAM_INFO
	.align		4
.L_17:
        /*0038*/ 	.byte	0x04, 0x17
        /*003a*/ 	.short	(.L_19 - .L_18)
.L_18:
        /*003c*/ 	.word	0x00000000
        /*0040*/ 	.short	0x0003
        /*0042*/ 	.short	0x0018
        /*0044*/ 	.byte	0x00, 0xf4, 0x21, 0x00


	//----- nvinfo : EIATTR_KPARAM_INFO
	.align		4
.L_19:
        /*0048*/ 	.byte	0x04, 0x17
        /*004a*/ 	.short	(.L_21 - .L_20)
.L_20:
        /*004c*/ 	.word	0x00000000
        /*0050*/ 	.short	0x0002
        /*0052*/ 	.short	0x0010
        /*0054*/ 	.byte	0x00, 0xf4, 0x21, 0x00


	//----- nvinfo : EIATTR_KPARAM_INFO
	.align		4
.L_21:
        /*0058*/ 	.byte	0x04, 0x17
        /*005a*/ 	.short	(.L_23 - .L_22)
.L_22:
        /*005c*/ 	.word	0x00000000
        /*0060*/ 	.short	0x0001
        /*0062*/ 	.short	0x0008
        /*0064*/ 	.byte	0x00, 0xf4, 0x21, 0x00


	//----- nvinfo : EIATTR_KPARAM_INFO
	.align		4
.L_23:
        /*0068*/ 	.byte	0x04, 0x17
        /*006a*/ 	.short	(.L_25 - .L_24)
.L_24:
        /*006c*/ 	.word	0x00000000
        /*0070*/ 	.short	0x0000
        /*0072*/ 	.short	0x0000
        /*0074*/ 	.byte	0x00, 0xf4, 0x21, 0x00


	//----- nvinfo : EIATTR_SPARSE_MMA_MASK
	.align		4
.L_25:
        /*0078*/ 	.byte	0x03, 0x50
        /*007a*/ 	.short	0x0000


	//----- nvinfo : EIATTR_MAXREG_COUNT
	.align		4
        /*007c*/ 	.byte	0x03, 0x1b
        /*007e*/ 	.short	0x00ff


	//----- nvinfo : EIATTR_EXIT_INSTR_OFFSETS
	.align		4
        /*0080*/ 	.byte	0x04, 0x1c
        /*0082*/ 	.short	(.L_27 - .L_26)


	//   ....[0]....
.L_26:
        /*0084*/ 	.word	0x000003d0


	//   ....[1]....
        /*0088*/ 	.word	0x000003f0


	//----- nvinfo : EIATTR_REQNTID
	.align		4
.L_27:
        /*008c*/ 	.byte	0x04, 0x10
        /*008e*/ 	.short	(.L_29 - .L_28)
.L_28:
        /*0090*/ 	.word	0x00000080
        /*0094*/ 	.word	0x00000001
        /*0098*/ 	.word	0x00000001


	//----- nvinfo : EIATTR_CBANK_PARAM_SIZE
	.align		4
.L_29:
        /*009c*/ 	.byte	0x03, 0x19
        /*009e*/ 	.short	0x0034


	//----- nvinfo : EIATTR_PARAM_CBANK
	.align		4
        /*00a0*/ 	.byte	0x04, 0x0a
        /*00a2*/ 	.short	(.L_31 - .L_30)
	.align		4
.L_30:
        /*00a4*/ 	.word	index@(.nv.constant0.triton_poi_fused__native_batch_norm_legit_no_training_silu_3)
        /*00a8*/ 	.short	0x0210
        /*00aa*/ 	.short	0x0034


	//----- nvinfo : EIATTR_SW_WAR
	.align		4
.L_31:
        /*00ac*/ 	.byte	0x04, 0x36
        /*00ae*/ 	.short	(.L_33 - .L_32)
.L_32:
        /*00b0*/ 	.word	0x00000008
.L_33:


//--------------------- .nv.callgraph             --------------------------
	.section	.nv.callgraph,"",@"SHT_CUDA_CALLGRAPH"
	.align	4
	.sectionentsize	8
	.align		4
        /*0000*/ 	.word	0x00000000
	.align		4
        /*0004*/ 	.word	0xffffffff
	.align		4
        /*0008*/ 	.word	0x00000000
	.align		4
        /*000c*/ 	.word	0xfffffffe
	.align		4
        /*0010*/ 	.word	0x00000000
	.align		4
        /*0014*/ 	.word	0xfffffffd
	.align		4
        /*0018*/ 	.word	0x00000000
	.align		4
        /*001c*/ 	.word	0xfffffffc


//--------------------- .nv.constant4             --------------------------
	.section	.nv.constant4,"a",@progbits
	.align	8
	.align		8
.nv.constant4:
        /*0000*/ 	.dword	_$_str
	.align		8
        /*0008*/ 	.dword	_$_str_$_2


//--------------------- .text.triton_poi_fused__native_batch_norm_legit_no_training_silu_3 --------------------------
	.section	.text.triton_poi_fused__native_batch_norm_legit_no_training_silu_3,"ax",@progbits
	.align	128
        .global         triton_poi_fused__native_batch_norm_legit_no_training_silu_3
        .type           triton_poi_fused__native_batch_norm_legit_no_training_silu_3,@function
        .size           triton_poi_fused__native_batch_norm_legit_no_training_silu_3,(.L_x_1 - triton_poi_fused__native_batch_norm_legit_no_training_silu_3)
        .other          triton_poi_fused__native_batch_norm_legit_no_training_silu_3,@"STO_CUDA_ENTRY STV_DEFAULT"
triton_poi_fused__native_batch_norm_legit_no_training_silu_3:
.text.triton_poi_fused__native_batch_norm_legit_no_training_silu_3:
[----:B------:R-:W0:Y:S01]  /*0000*/  LDC R1, c[0x0][0x28] ;  /* 0x00000a00ff017b82 */ /* 0x000e220000000800 */
[----:B------:R-:W1:Y:S07]  /*0010*/  S2R R0, SR_TID.X ;  /* 0x0000000000007919 */ /* 0x000e6e0000002100 */
[----:B------:R-:W2:Y:S01]  /*0020*/  LDC.64 R6, c[0x0][0x228] ;  /* 0x00008a00ff067b82 */ /* 0x000ea20000000a00 */
[----:B------:R-:W-:Y:S01]  /*0030*/  CS2R R14, SRZ ;  /* 0x00000000000e7805 */ /* 0x000fe2000001ff00 */
[----:B------:R-:W-:Y:S01]  /*0040*/  ULDC.64 UR4, c[0x0][0x208] ;  /* 0x0000820000047ab9 */ /* 0x000fe20000000a00 */
[----:B------:R-:W3:Y:S05]  /*0050*/  S2R R3, SR_CTAID.X ;  /* 0x0000000000037919 */ /* 0x000eea0000002500 */
[----:B------:R-:W4:Y:S08]  /*0060*/  LDC.64 R4, c[0x0][0x220] ;  /* 0x00008800ff047b82 */ /* 0x000f300000000a00 */
[----:B------:R-:W5:Y:S08]  /*0070*/  LDC.64 R8, c[0x0][0x230] ;  /* 0x00008c00ff087b82 */ /* 0x000f700000000a00 */
[----:B------:R-:W5:Y:S01]  /*0080*/  LDC.64 R10, c[0x0][0x238] ;  /* 0x00008e00ff0a7b82 */ /* 0x000f620000000a00 */
[----:B-1----:R-:W-:-:S02]  /*0090*/  LOP3.LUT R0, R0, 0x7f, RZ, 0xc0, !PT ;  /* 0x0000007f00007812 */ /* 0x002fc400078ec0ff */
[----:B---3--:R-:W-:Y:S02]  /*00a0*/  SHF.R.S32.HI R2, RZ, 0x18, R3 ;  /* 0x00000018ff027819 */ /* 0x008fe40000011403 */
[----:B------:R-:W-:Y:S02]  /*00b0*/  LEA R0, R3, R0, 0x7 ;  /* 0x0000000003007211 */ /* 0x000fe400078e38ff */
[----:B------:R-:W-:Y:S02]  /*00c0*/  SGXT R3, R2, 0x1 ;  /* 0x000000010203781a */ /* 0x000fe40000000200 */
[----:B------:R-:W-:Y:S02]  /*00d0*/  ISETP.GE.AND P0, PT, R0, 0x100, PT ;  /* 0x000001000000780c */ /* 0x000fe40003f06270 */
[----:B------:R-:W-:-:S04]  /*00e0*/  LEA.HI R3, R3, R0, RZ, 0x4 ;  /* 0x0000000003037211 */ /* 0x000fc800078f20ff */
[----:B------:R-:W-:-:S04]  /*00f0*/  SHF.R.S32.HI R3, RZ, 0x4, R3 ;  /* 0x00000004ff037819 */ /* 0x000fc80000011403 */
[----:B------:R-:W-:-:S04]  /*0100*/  LEA.HI R2, R3, R3, RZ, 0x2 ;  /* 0x0000000303027211 */ /* 0x000fc800078f10ff */
[----:B------:R-:W-:-:S04]  /*0110*/  LOP3.LUT R2, R2, 0xfffffffc, RZ, 0xc0, !PT ;  /* 0xfffffffc02027812 */ /* 0x000fc800078ec0ff */
[----:B------:R-:W-:Y:S02]  /*0120*/  IADD3 R13, R3, -R2, RZ ;  /* 0x80000002030d7210 */ /* 0x000fe40007ffe0ff */
[----:B------:R-:W1:Y:S03]  /*0130*/  LDC.64 R2, c[0x0][0x218] ;  /* 0x00008600ff027b82 */ /* 0x000e660000000a00 */
[----:B--2---:R-:W-:-:S05]  /*0140*/  IMAD.WIDE R6, R13, 0x4, R6 ;  /* 0x000000040d067825 */ /* 0x004fca00078e0206 */
[----:B------:R5:W2:Y:S01]  /*0150*/  @!P0 LDG.E.EL R14, desc[UR4][R6.64] ;  /* 0x00000004060e8981 */ /* 0x000aa2000c2e1900 */
[----:B------:R-:W-:Y:S01]  /*0160*/  HFMA2.MMA R12, -RZ, RZ, 0, 0 ;  /* 0x00000000ff0c7435 */ /* 0x000fe200000001ff */
[----:B----4-:R-:W-:-:S05]  /*0170*/  IMAD.WIDE R4, R13, 0x4, R4 ;  /* 0x000000040d047825 */ /* 0x010fca00078e0204 */
[----:B------:R-:W3:Y:S01]  /*0180*/  @!P0 LDG.E.EL R15, desc[UR4][R4.64] ;  /* 0x00000004040f8981 */ /* 0x000ee2000c2e1900 */
[----:B-----5:R-:W-:-:S04]  /*0190*/  IMAD.WIDE R6, R13, 0x4, R8 ;  /* 0x000000040d067825 */ /* 0x020fc800078e0208 */
[----:B-1----:R-:W-:-:S04]  /*01a0*/  IMAD.WIDE R2, R0, 0x4, R2 ;  /* 0x0000000400027825 */ /* 0x002fc800078e0202 */
[----:B0-----:R-:W-:Y:S01]  /*01b0*/  IMAD.WIDE R8, R13, 0x4, R10 ;  /* 0x000000040d087825 */ /* 0x001fe200078e020a */
[----:B------:R0:W3:Y:S01]  /*01c0*/  @!P0 LDG.E R12, desc[UR4][R2.64] ;  /* 0x00000004020c8981 */ /* 0x0000e2000c1e1900 */
[----:B------:R-:W-:-:S06]  /*01d0*/  CS2R R10, SRZ ;  /* 0x00000000000a7805 */ /* 0x000fcc000001ff00 */
[----:B------:R-:W4:Y:S04]  /*01e0*/  @!P0 LDG.E.EL R10, desc[UR4][R6.64] ;  /* 0x00000004060a8981 */ /* 0x000f28000c2e1900 */
[----:B------:R-:W4:Y:S01]  /*01f0*/  @!P0 LDG.E.EL R11, desc[UR4][R8.64] ;  /* 0x00000004080b8981 */ /* 0x000f22000c2e1900 */
[----:B------:R-:W-:Y:S01]  /*0200*/  MOV R16, 0x3e800000 ;  /* 0x3e80000000107802 */ /* 0x000fe20000000f00 */
[----:B--2---:R-:W-:-:S04]  /*0210*/  FADD R14, R14, 0.0010000000474974513054 ;  /* 0x3a83126f0e0e7421 */ /* 0x004fc80000000000 */
[----:B------:R-:W1:Y:S02]  /*0220*/  MUFU.SQRT R13, R14 ;  /* 0x0000000e000d7308 */ /* 0x000e640000002000 */
[C---:B-1----:R-:W-:Y:S02]  /*0230*/  FSETP.GT.AND P1, PT, R13.reuse, 8.50705917302346158658e+37, PT ;  /* 0x7e8000000d00780b */ /* 0x042fe40003f24000 */
[----:B------:R-:W-:-:S11]  /*0240*/  FSETP.GEU.AND P2, PT, R13, 1.175494350822287508e-38, PT ;  /* 0x008000000d00780b */ /* 0x000fd60003f4e000 */
[----:B------:R-:W-:-:S04]  /*0250*/  @P1 FMUL R13, R13, 0.25 ;  /* 0x3e8000000d0d1820 */ /* 0x000fc80000400000 */
[----:B------:R-:W-:-:S06]  /*0260*/  @!P2 FMUL R13, R13, 16777216 ;  /* 0x4b8000000d0da820 */ /* 0x000fcc0000400000 */
[----:B------:R-:W1:Y:S01]  /*0270*/  MUFU.RCP R13, R13 ;  /* 0x0000000d000d7308 */ /* 0x000e620000001000 */
[----:B0-----:R-:W-:Y:S01]  /*0280*/  FSEL R2, R16, 1, P1 ;  /* 0x3f80000010027808 */ /* 0x001fe20000800000 */
[----:B---3--:R-:W-:-:S04]  /*0290*/  FADD R12, -R15, R12 ;  /* 0x0000000c0f0c7221 */ /* 0x008fc80000000100 */
[----:B------:R-:W-:-:S04]  /*02a0*/  @!P2 FMUL R2, R2, 16777216 ;  /* 0x4b8000000202a820 */ /* 0x000fc80000400000 */
[----:B-1----:R-:W-:-:S04]  /*02b0*/  FMUL R3, R13, R2 ;  /* 0x000000020d037220 */ /* 0x002fc80000400000 */
[----:B------:R-:W-:-:S04]  /*02c0*/  FMUL R12, R12, R3 ;  /* 0x000000030c0c7220 */ /* 0x000fc80000400000 */
[----:B----4-:R-:W-:-:S04]  /*02d0*/  FFMA R10, R12, R10, R11 ;  /* 0x0000000a0c0a7223 */ /* 0x010fc8000000000b */
[----:B------:R-:W-:-:S04]  /*02e0*/  FADD R2, RZ, -R10 ;  /* 0x8000000aff027221 */ /* 0x000fc80000000000 */
[----:B------:R-:W-:-:S05]  /*02f0*/  FMUL R4, R2, 1.4426950216293334961 ;  /* 0x3fb8aa3b02047820 */ /* 0x000fca0000400000 */
[----:B------:R-:W-:-:S13]  /*0300*/  FSETP.GEU.AND P1, PT, R4, -126, PT ;  /* 0xc2fc00000400780b */ /* 0x000fda0003f2e000 */
[----:B------:R-:W-:-:S04]  /*0310*/  @!P1 FMUL R4, R4, 0.5 ;  /* 0x3f00000004049820 */ /* 0x000fc80000400000 */
[----:B------:R-:W0:Y:S02]  /*0320*/  MUFU.EX2 R2, R4 ;  /* 0x0000000400027308 */ /* 0x000e240000000800 */
[----:B0-----:R-:W-:-:S04]  /*0330*/  @!P1 FMUL R2, R2, R2 ;  /* 0x0000000202029220 */ /* 0x001fc80000400000 */
[----:B------:R-:W-:Y:S02]  /*0340*/  FADD R5, R2, 1 ;  /* 0x3f80000002057421 */ /* 0x000fe40000000000 */
[----:B------:R-:W0:Y:S03]  /*0350*/  LDC.64 R2, c[0x0][0x210] ;  /* 0x00008400ff027b82 */ /* 0x000e260000000a00 */
[----:B------:R-:W-:-:S13]  /*0360*/  FSETP.GT.AND P1, PT, R5, 8.50705917302346158658e+37, PT ;  /* 0x7e8000000500780b */ /* 0x000fda0003f24000 */
[----:B------:R-:W-:-:S06]  /*0370*/  @P1 FMUL R5, R5, 0.25 ;  /* 0x3e80000005051820 */ /* 0x000fcc0000400000 */
[----:B------:R-:W1:Y:S01]  /*0380*/  MUFU.RCP R5, R5 ;  /* 0x0000000500057308 */ /* 0x000e620000001000 */
[----:B------:R-:W-:Y:S01]  /*0390*/  FSEL R6, R16, 1, P1 ;  /* 0x3f80000010067808 */ /* 0x000fe20000800000 */
[----:B0-----:R-:W-:-:S04]  /*03a0*/  IMAD.WIDE R2, R0, 0x4, R2 ;  /* 0x0000000400027825 */ /* 0x001fc800078e0202 */
[----:B-1----:R-:W-:-:S04]  /*03b0*/  FMUL R7, R5, R6 ;  /* 0x0000000605077220 */ /* 0x002fc80000400000 */
[----:B------:R-:W-:Y:S01]  /*03c0*/  FMUL R7, R10, R7 ;  /* 0x000000070a077220 */ /* 0x000fe20000400000 */
[----:B------:R-:W-:Y:S06]  /*03d0*/  @P0 EXIT ;  /* 0x000000000000094d */ /* 0x000fec0003800000 */
[----:B------:R-:W-:Y:S01]  /*03e0*/  STG.E desc[UR4][R2.64], R7 ;  /* 0x0000000702007986 */ /* 0x000fe2000c101904 */
[----:B------:R-:W-:Y:S05]  /*03f0*/  EXIT ;  /* 0x000000000000794d */ /* 0x000fea0003800000 */
.L_x_0:
[----:B------:R-:W-:-:S00]  /*0400*/  BRA `(.L_x_0) ;  /* 0xfffffffc00fc7947 */ /* 0x000fc0000383ffff */
[----:B------:R-:W-:-:S00]  /*0410*/  NOP ;  /* 0x0000000000007918 */ /* 0x000fc00000000000 */
        /* <DEDUP_REMOVED lines=14> */
.L_x_1:


//--------------------- .nv.global.init           --------------------------
	.section	.nv.global.init,"aw",@progbits
.nv.global.init:
	.type		_$_str,@object
	.size		_$_str,(_$_str_$_2 - _$_str)
_$_str:
        /*0000*/ 	.byte	0x5f, 0x5f, 0x43, 0x55, 0x44, 0x41, 0x5f, 0x46, 0x54, 0x5a, 0x00
	.type		_$_str_$_2,@object
	.size		_$_str_$_2,(.L_1 - _$_str_$_2)
_$_str_$_2:
        /*000b*/ 	.byte	0x5f, 0x5f, 0x43, 0x55, 0x44, 0x41, 0x5f, 0x50, 0x52, 0x45, 0x43, 0x5f, 0x53, 0x51, 0x52, 0x54
        /*001b*/ 	.byte	0x00
.L_1:


//--------------------- .nv.constant0.triton_poi_fused__native_batch_norm_legit_no_training_silu_3 --------------------------
	.section	.nv.constant0.triton_poi_fused__native_batch_norm_legit_no_training_silu_3,"a",@progbits
	.sectionflags	@""
	.align	4
.nv.constant0.triton_poi_fused__native_batch_norm_legit_no_training_silu_3:
	.zero		580
